//
// Generated by NVIDIA NVVM Compiler
//
// Compiler Build ID: CL-36424714
// Cuda compilation tools, release 13.0, V13.0.88
// Based on NVVM 20.0.0
//

.version 9.0
.target sm_100
.address_size 64

	// .globl	CalculateChangeDelta

.visible .entry CalculateChangeDelta(
	.param .f64 CalculateChangeDelta_param_0,
	.param .f64 CalculateChangeDelta_param_1,
	.param .f64 CalculateChangeDelta_param_2,
	.param .f64 CalculateChangeDelta_param_3,
	.param .f64 CalculateChangeDelta_param_4,
	.param .u64 .ptr .align 1 CalculateChangeDelta_param_5,
	.param .u32 CalculateChangeDelta_param_6
)
{
	.reg .b64 	%rd<3>;
	.reg .b64 	%fd<9>;

	ld.param.f64 	%fd1, [CalculateChangeDelta_param_0];
	ld.param.f64 	%fd2, [CalculateChangeDelta_param_1];
	ld.param.f64 	%fd3, [CalculateChangeDelta_param_2];
	ld.param.f64 	%fd4, [CalculateChangeDelta_param_3];
	ld.param.f64 	%fd5, [CalculateChangeDelta_param_4];
	ld.param.u64 	%rd1, [CalculateChangeDelta_param_5];
	cvta.to.global.u64 	%rd2, %rd1;
	mul.f64 	%fd6, %fd1, %fd2;
	mul.f64 	%fd7, %fd4, %fd5;
	fma.rn.f64 	%fd8, %fd6, %fd3, %fd7;
	st.global.f64 	[%rd2], %fd8;
	ret;

}
	// .globl	Multiply
.visible .entry Multiply(
	.param .f64 Multiply_param_0,
	.param .f64 Multiply_param_1,
	.param .u64 .ptr .align 1 Multiply_param_2,
	.param .u32 Multiply_param_3
)
{
	.reg .b64 	%rd<3>;
	.reg .b64 	%fd<4>;

	ld.param.f64 	%fd1, [Multiply_param_0];
	ld.param.f64 	%fd2, [Multiply_param_1];
	ld.param.u64 	%rd1, [Multiply_param_2];
	cvta.to.global.u64 	%rd2, %rd1;
	mul.f64 	%fd3, %fd1, %fd2;
	st.global.f64 	[%rd2], %fd3;
	ret;

}


// ===== COMPILED SASS (sm_100) =====

	.target	sm_100

	.elftype	@"ET_EXEC"


//--------------------- .note.nv.tkinfo           --------------------------
	.section	.note.nv.tkinfo,"",@"SHT_NOTE"
	.sectionflags	@"SHF_NOTE_NV_TKINFO"
	.tkinfo
        /*0018*/ 	.word	0x00000002
        /*0030*/ 	.string	""
        /*0030*/ 	.string	"ptxas"
        /*0030*/ 	.string	"Cuda compilation tools, release 13.0, V13.0.88"
        /*0030*/ 	.string	"Build cuda_13.0.r13.0/compiler.36424714_0"
        /*0030*/ 	.string	"-arch sm_100 -m 64 "



//--------------------- .note.nv.cuinfo           --------------------------
	.section	.note.nv.cuinfo,"",@"SHT_NOTE"
	.sectionflags	@"SHF_NOTE_NV_CUINFO"
        /*0018*/ 	.short	0x0002
        /*001a*/ 	.short	0x0064
        /*001c*/ 	.short	0x0082
	.zero		2


//--------------------- .nv.info                  --------------------------
	.section	.nv.info,"",@"SHT_CUDA_INFO"
	.align	4


	//----- nvinfo : EIATTR_REGCOUNT
	.align		4
        /*0000*/ 	.byte	0x04, 0x2f
        /*0002*/ 	.short	(.L_1 - .L_0)
	.align		4
.L_0:
        /*0004*/ 	.word	index@(CalculateChangeDelta)
        /*0008*/ 	.word	0x0000000c


	//----- nvinfo : EIATTR_FRAME_SIZE
	.align		4
.L_1:
        /*000c*/ 	.byte	0x04, 0x11
        /*000e*/ 	.short	(.L_3 - .L_2)
	.align		4
.L_2:
        /*0010*/ 	.word	index@(CalculateChangeDelta)
        /*0014*/ 	.word	0x00000000


	//----- nvinfo : EIATTR_REGCOUNT
	.align		4
.L_3:
        /*0018*/ 	.byte	0x04, 0x2f
        /*001a*/ 	.short	(.L_5 - .L_4)
	.align		4
.L_4:
        /*001c*/ 	.word	index@(Multiply)
        /*0020*/ 	.word	0x0000000a


	//----- nvinfo : EIATTR_FRAME_SIZE
	.align		4
.L_5:
        /*0024*/ 	.byte	0x04, 0x11
        /*0026*/ 	.short	(.L_7 - .L_6)
	.align		4
.L_6:
        /*0028*/ 	.word	index@(Multiply)
        /*002c*/ 	.word	0x00000000


	//----- nvinfo : EIATTR_MIN_STACK_SIZE
	.align		4
.L_7:
        /*0030*/ 	.byte	0x04, 0x12
        /*0032*/ 	.short	(.L_9 - .L_8)
	.align		4
.L_8:
        /*0034*/ 	.word	index@(Multiply)
        /*0038*/ 	.word	0x00000000


	//----- nvinfo : EIATTR_MIN_STACK_SIZE
	.align		4
.L_9:
        /*003c*/ 	.byte	0x04, 0x12
        /*003e*/ 	.short	(.L_11 - .L_10)
	.align		4
.L_10:
        /*0040*/ 	.word	index@(CalculateChangeDelta)
        /*0044*/ 	.word	0x00000000
.L_11:


//--------------------- .nv.compat                --------------------------
	.section	.nv.compat,"",@"SHT_CUDA_COMPAT_INFO"
	.align	4
        /*0000*/ 	.byte	0x02, 0x09, 0x00, 0x00, 0x02, 0x02, 0x01, 0x00, 0x02, 0x05, 0x05, 0x00, 0x03, 0x07, 0x01, 0x01
        /*0010*/ 	.byte	0x02, 0x03, 0x00, 0x00, 0x02, 0x06, 0x01, 0x00, 0x04, 0x0b, 0x08, 0x00, 0x01, 0x00, 0x00, 0x00
        /*0020*/ 	.byte	0x00, 0x00, 0x00, 0x00


//--------------------- .nv.info.Multiply         --------------------------
	.section	.nv.info.Multiply,"",@"SHT_CUDA_INFO"
	.sectionflags	@""
	.align	4


	//----- nvinfo : EIATTR_CUDA_API_VERSION
	.align		4
        /*0000*/ 	.byte	0x04, 0x37
        /*0002*/ 	.short	(.L_13 - .L_12)
.L_12:
        /*0004*/ 	.word	0x00000082


	//----- nvinfo : EIATTR_KPARAM_INFO
	.align		4
.L_13:
        /*0008*/ 	.byte	0x04, 0x17
        /*000a*/ 	.short	(.L_15 - .L_14)
.L_14:
        /*000c*/ 	.word	0x00000000
        /*0010*/ 	.short	0x0003
        /*0012*/ 	.short	0x0018
        /*0014*/ 	.byte	0x00, 0xf0, 0x11, 0x00


	//----- nvinfo : EIATTR_KPARAM_INFO
	.align		4
.L_15:
        /*0018*/ 	.byte	0x04, 0x17
        /*001a*/ 	.short	(.L_17 - .L_16)
.L_16:
        /*001c*/ 	.word	0x00000000
        /*0020*/ 	.short	0x0002
        /*0022*/ 	.short	0x0010
        /*0024*/ 	.byte	0x00, 0xf5, 0x21, 0x00


	//----- nvinfo : EIATTR_KPARAM_INFO
	.align		4
.L_17:
        /*0028*/ 	.byte	0x04, 0x17
        /*002a*/ 	.short	(.L_19 - .L_18)
.L_18:
        /*002c*/ 	.word	0x00000000
        /*0030*/ 	.short	0x0001
        /*0032*/ 	.short	0x0008
        /*0034*/ 	.byte	0x00, 0xf0, 0x21, 0x00


	//----- nvinfo : EIATTR_KPARAM_INFO
	.align		4
.L_19:
        /*0038*/ 	.byte	0x04, 0x17
        /*003a*/ 	.short	(.L_21 - .L_20)
.L_20:
        /*003c*/ 	.word	0x00000000
        /*0040*/ 	.short	0x0000
        /*0042*/ 	.short	0x0000
        /*0044*/ 	.byte	0x00, 0xf0, 0x21, 0x00


	//----- nvinfo : EIATTR_SPARSE_MMA_MASK
	.align		4
.L_21:
        /*0048*/ 	.byte	0x03, 0x50
        /*004a*/ 	.short	0x0000


	//----- nvinfo : EIATTR_MAXREG_COUNT
	.align		4
        /*004c*/ 	.byte	0x03, 0x1b
        /*004e*/ 	.short	0x00ff


	//----- nvinfo : EIATTR_MERCURY_ISA_VERSION
	.align		4
        /*0050*/ 	.byte	0x03, 0x5f
        /*0052*/ 	.short	0x0101


	//----- nvinfo : EIATTR_VRC_CTA_INIT_COUNT
	.align		4
        /*0054*/ 	.byte	0x02, 0x4a
	.zero		1
	.zero		1


	//----- nvinfo : EIATTR_EXIT_INSTR_OFFSETS
	.align		4
        /*0058*/ 	.byte	0x04, 0x1c
        /*005a*/ 	.short	(.L_23 - .L_22)


	//   ....[0]....
.L_22:
        /*005c*/ 	.word	0x00000070


	//----- nvinfo : EIATTR_CBANK_PARAM_SIZE
	.align		4
.L_23:
        /*0060*/ 	.byte	0x03, 0x19
        /*0062*/ 	.short	0x001c


	//----- nvinfo : EIATTR_PARAM_CBANK
	.align		4
        /*0064*/ 	.byte	0x04, 0x0a
        /*0066*/ 	.short	(.L_25 - .L_24)
	.align		4
.L_24:
        /*0068*/ 	.word	index@(.nv.constant0.Multiply)
        /*006c*/ 	.short	0x0380
        /*006e*/ 	.short	0x001c


	//----- nvinfo : EIATTR_SW_WAR
	.align		4
.L_25:
        /*0070*/ 	.byte	0x04, 0x36
        /*0072*/ 	.short	(.L_27 - .L_26)
.L_26:
        /*0074*/ 	.word	0x00000008
.L_27:


//--------------------- .nv.info.CalculateChangeDelta --------------------------
	.section	.nv.info.CalculateChangeDelta,"",@"SHT_CUDA_INFO"
	.sectionflags	@""
	.align	4


	//----- nvinfo : EIATTR_CUDA_API_VERSION
	.align		4
        /*0000*/ 	.byte	0x04, 0x37
        /*0002*/ 	.short	(.L_29 - .L_28)
.L_28:
        /*0004*/ 	.word	0x00000082


	//----- nvinfo : EIATTR_KPARAM_INFO
	.align		4
.L_29:
        /*0008*/ 	.byte	0x04, 0x17
        /*000a*/ 	.short	(.L_31 - .L_30)
.L_30:
        /*000c*/ 	.word	0x00000000
        /*0010*/ 	.short	0x0006
        /*0012*/ 	.short	0x0030
        /*0014*/ 	.byte	0x00, 0xf0, 0x11, 0x00


	//----- nvinfo : EIATTR_KPARAM_INFO
	.align		4
.L_31:
        /*0018*/ 	.byte	0x04, 0x17
        /*001a*/ 	.short	(.L_33 - .L_32)
.L_32:
        /*001c*/ 	.word	0x00000000
        /*0020*/ 	.short	0x0005
        /*0022*/ 	.short	0x0028
        /*0024*/ 	.byte	0x00, 0xf5, 0x21, 0x00


	//----- nvinfo : EIATTR_KPARAM_INFO
	.align		4
.L_33:
        /*0028*/ 	.byte	0x04, 0x17
        /*002a*/ 	.short	(.L_35 - .L_34)
.L_34:
        /*002c*/ 	.word	0x00000000
        /*0030*/ 	.short	0x0004
        /*0032*/ 	.short	0x0020
        /*0034*/ 	.byte	0x00, 0xf0, 0x21, 0x00


	//----- nvinfo : EIATTR_KPARAM_INFO
	.align		4
.L_35:
        /*0038*/ 	.byte	0x04, 0x17
        /*003a*/ 	.short	(.L_37 - .L_36)
.L_36:
        /*003c*/ 	.word	0x00000000
        /*0040*/ 	.short	0x0003
        /*0042*/ 	.short	0x0018
        /*0044*/ 	.byte	0x00, 0xf0, 0x21, 0x00


	//----- nvinfo : EIATTR_KPARAM_INFO
	.align		4
.L_37:
        /*0048*/ 	.byte	0x04, 0x17
        /*004a*/ 	.short	(.L_39 - .L_38)
.L_38:
        /*004c*/ 	.word	0x00000000
        /*0050*/ 	.short	0x0002
        /*0052*/ 	.short	0x0010
        /*0054*/ 	.byte	0x00, 0xf0, 0x21, 0x00


	//----- nvinfo : EIATTR_KPARAM_INFO
	.align		4
.L_39:
        /*0058*/ 	.byte	0x04, 0x17
        /*005a*/ 	.short	(.L_41 - .L_40)
.L_40:
        /*005c*/ 	.word	0x00000000
        /*0060*/ 	.short	0x0001
        /*0062*/ 	.short	0x0008
        /*0064*/ 	.byte	0x00, 0xf0, 0x21, 0x00


	//----- nvinfo : EIATTR_KPARAM_INFO
	.align		4
.L_41:
        /*0068*/ 	.byte	0x04, 0x17
        /*006a*/ 	.short	(.L_43 - .L_42)
.L_42:
        /*006c*/ 	.word	0x00000000
        /*0070*/ 	.short	0x0000
        /*0072*/ 	.short	0x0000
        /*0074*/ 	.byte	0x00, 0xf0, 0x21, 0x00


	//----- nvinfo : EIATTR_SPARSE_MMA_MASK
	.align		4
.L_43:
        /*0078*/ 	.byte	0x03, 0x50
        /*007a*/ 	.short	0x0000


	//----- nvinfo : EIATTR_MAXREG_COUNT
	.align		4
        /*007c*/ 	.byte	0x03, 0x1b
        /*007e*/ 	.short	0x00ff


	//----- nvinfo : EIATTR_MERCURY_ISA_VERSION
	.align		4
        /*0080*/ 	.byte	0x03, 0x5f
        /*0082*/ 	.short	0x0101


	//----- nvinfo : EIATTR_VRC_CTA_INIT_COUNT
	.align		4
        /*0084*/ 	.byte	0x02, 0x4a
	.zero		1
	.zero		1


	//----- nvinfo : EIATTR_EXIT_INSTR_OFFSETS
	.align		4
        /*0088*/ 	.byte	0x04, 0x1c
        /*008a*/ 	.short	(.L_45 - .L_44)


	//   ....[0]....
.L_44:
        /*008c*/ 	.word	0x000000b0


	//----- nvinfo : EIATTR_CBANK_PARAM_SIZE
	.align		4
.L_45:
        /*0090*/ 	.byte	0x03, 0x19
        /*0092*/ 	.short	0x0034


	//----- nvinfo : EIATTR_PARAM_CBANK
	.align		4
        /*0094*/ 	.byte	0x04, 0x0a
        /*0096*/ 	.short	(.L_47 - .L_46)
	.align		4
.L_46:
        /*0098*/ 	.word	index@(.nv.constant0.CalculateChangeDelta)
        /*009c*/ 	.short	0x0380
        /*009e*/ 	.short	0x0034


	//----- nvinfo : EIATTR_SW_WAR
	.align		4
.L_47:
        /*00a0*/ 	.byte	0x04, 0x36
        /*00a2*/ 	.short	(.L_49 - .L_48)
.L_48:
        /*00a4*/ 	.word	0x00000008
.L_49:


//--------------------- .nv.callgraph             --------------------------
	.section	.nv.callgraph,"",@"SHT_CUDA_CALLGRAPH"
	.align	4
	.sectionentsize	8
	.align		4
        /*0000*/ 	.word	0x00000000
	.align		4
        /*0004*/ 	.word	0xffffffff
	.align		4
        /*0008*/ 	.word	0x00000000
	.align		4
        /*000c*/ 	.word	0xfffffffe
	.align		4
        /*0010*/ 	.word	0x00000000
	.align		4
        /*0014*/ 	.word	0xfffffffd
	.align		4
        /*0018*/ 	.word	0x00000000
	.align		4
        /*001c*/ 	.word	0xfffffffc


//--------------------- .text.Multiply            --------------------------
	.section	.text.Multiply,"ax",@progbits
	.align	128
        .global         Multiply
        .type           Multiply,@function
        .size           Multiply,(.L_x_2 - Multiply)
        .other          Multiply,@"STO_CUDA_ENTRY STV_DEFAULT"
Multiply:
.text.Multiply:
[----:B------:R-:W-:Y:S08]  /*0000*/  LDC R1, c[0x0][0x37c] ;  /* 0x0000df00ff017b82 */ /* 0x000ff00000000800 */
[----:B------:R-:W0:Y:S01]  /*0010*/  LDC.64 R2, c[0x0][0x380] ;  /* 0x0000e000ff027b82 */ /* 0x000e220000000a00 */
[----:B------:R-:W1:Y:S07]  /*0020*/  LDCU.64 UR4, c[0x0][0x358] ;  /* 0x00006b00ff0477ac */ /* 0x000e6e0008000a00 */
[----:B------:R-:W0:Y:S08]  /*0030*/  LDC.64 R6, c[0x0][0x388] ;  /* 0x0000e200ff067b82 */ /* 0x000e300000000a00 */
[----:B------:R-:W1:Y:S01]  /*0040*/  LDC.64 R4, c[0x0][0x390] ;  /* 0x0000e400ff047b82 */ /* 0x000e620000000a00 */
[----:B0-----:R-:W-:-:S07]  /*0050*/  DMUL R2, R2, R6 ;  /* 0x0000000602027228 */ /* 0x001fce0000000000 */
[----:B-1----:R-:W-:Y:S01]  /*0060*/  STG.E.64 desc[UR4][R4.64], R2 ;  /* 0x0000000204007986 */ /* 0x002fe2000c101b04 */
[----:B------:R-:W-:Y:S05]  /*0070*/  EXIT ;  /* 0x000000000000794d */ /* 0x000fea0003800000 */
.L_x_0:
[----:B------:R-:W-:-:S00]  /*0080*/  BRA `(.L_x_0) ;  /* 0xfffffffc00fc7947 */ /* 0x000fc0000383ffff */
[----:B------:R-:W-:-:S00]  /*0090*/  NOP ;  /* 0x0000000000007918 */ /* 0x000fc00000000000 */
        /* <DEDUP_REMOVED lines=14> */
.L_x_2:


//--------------------- .text.CalculateChangeDelta --------------------------
	.section	.text.CalculateChangeDelta,"ax",@progbits
	.align	128
        .global         CalculateChangeDelta
        .type           CalculateChangeDelta,@function
        .size           CalculateChangeDelta,(.L_x_3 - CalculateChangeDelta)
        .other          CalculateChangeDelta,@"STO_CUDA_ENTRY STV_DEFAULT"
CalculateChangeDelta:
.text.CalculateChangeDelta:
[----:B------:R-:W-:Y:S08]  /*0000*/  LDC R1, c[0x0][0x37c] ;  /* 0x0000df00ff017b82 */ /* 0x000ff00000000800 */
[----:B------:R-:W0:Y:S01]  /*0010*/  LDC.64 R2, c[0x0][0x380] ;  /* 0x0000e000ff027b82 */ /* 0x000e220000000a00 */
[----:B------:R-:W1:Y:S01]  /*0020*/  LDCU.128 UR8, c[0x0][0x390] ;  /* 0x00007200ff0877ac */ /* 0x000e620008000c00 */
[----:B------:R-:W2:Y:S06]  /*0030*/  LDCU.64 UR4, c[0x0][0x358] ;  /* 0x00006b00ff0477ac */ /* 0x000eac0008000a00 */
[----:B------:R-:W0:Y:S08]  /*0040*/  LDC.64 R4, c[0x0][0x388] ;  /* 0x0000e200ff047b82 */ /* 0x000e300000000a00 */
[----:B------:R-:W1:Y:S08]  /*0050*/  LDC.64 R8, c[0x0][0x3a0] ;  /* 0x0000e800ff087b82 */ /* 0x000e700000000a00 */
[----:B------:R-:W2:Y:S01]  /*0060*/  LDC.64 R6, c[0x0][0x3a8] ;  /* 0x0000ea00ff067b82 */ /* 0x000ea20000000a00 */
[----:B0-----:R-:W-:-:S02]  /*0070*/  DMUL R2, R2, R4 ;  /* 0x0000000402027228 */ /* 0x001fc40000000000 */
[----:B-1----:R-:W-:-:S08]  /*0080*/  DMUL R4, R8, UR10 ;  /* 0x0000000a08047c28 */ /* 0x002fd00008000000 */
[----:B------:R-:W-:-:S07]  /*0090*/  DFMA R2, R2, UR8, R4 ;  /* 0x0000000802027c2b */ /* 0x000fce0008000004 */
[----:B--2---:R-:W-:Y:S01]  /*00a0*/  STG.E.64 desc[UR4][R6.64], R2 ;  /* 0x0000000206007986 */ /* 0x004fe2000c101b04 */
[----:B------:R-:W-:Y:S05]  /*00b0*/  EXIT ;  /* 0x000000000000794d */ /* 0x000fea0003800000 */
.L_x_1:
        /* <DEDUP_REMOVED lines=12> */
.L_x_3:


//--------------------- .nv.shared.reserved.0     --------------------------
	.section	.nv.shared.reserved.0,"aw",@nobits
	.weak		__nv_reservedSMEM_offset_0_alias
	.size		__nv_reservedSMEM_offset_0_alias, 0, 64
	.other		__nv_reservedSMEM_offset_0_alias,@"STO_CUDA_RESERVED_SHARED STV_DEFAULT"
__nv_reservedSMEM_offset_0_alias:
	.zero		0
	.zero		64


//--------------------- .nv.constant0.Multiply    --------------------------
	.section	.nv.constant0.Multiply,"a",@progbits
	.sectionflags	@""
	.align	4
.nv.constant0.Multiply:
	.zero		924


//--------------------- .nv.constant0.CalculateChangeDelta --------------------------
	.section	.nv.constant0.CalculateChangeDelta,"a",@progbits
	.sectionflags	@""
	.align	4
.nv.constant0.CalculateChangeDelta:
	.zero		948


//--------------------- SYMBOLS --------------------------

	.type		.nv.reservedSmem.offset0,@object
	.size		.nv.reservedSmem.offset0,0x4
